	.headerflags	@"EF_CUDA_TEXMODE_UNIFIED EF_CUDA_64BIT_ADDRESS EF_CUDA_ACCELERATORS EF_CUDA_SM90 EF_CUDA_VIRTUAL_SM(EF_CUDA_SM90)"
	.elftype	@"ET_EXEC"


//--------------------- .nv.info                  --------------------------
	.section	.nv.info,"",@"SHT_CUDA_INFO"
	.align	4


	//----- nvinfo : EIATTR_REGCOUNT
	.align		4
        /*0000*/ 	.byte	0x04, 0x2f
        /*0002*/ 	.short	(.L_3 - .L_2)
	.align		4
.L_2:
        /*0004*/ 	.word	index@(triton_poi_fused__native_batch_norm_legit_no_training_hardtanh_7)
        /*0008*/ 	.word	0x00000016


	//----- nvinfo : EIATTR_FRAME_SIZE
	.align		4
.L_3:
        /*000c*/ 	.byte	0x04, 0x11
        /*000e*/ 	.short	(.L_5 - .L_4)
	.align		4
.L_4:
        /*0010*/ 	.word	index@(triton_poi_fused__native_batch_norm_legit_no_training_hardtanh_7)
        /*0014*/ 	.word	0x00000000


	//----- nvinfo : EIATTR_MIN_STACK_SIZE
	.align		4
.L_5:
        /*0018*/ 	.byte	0x04, 0x12
        /*001a*/ 	.short	(.L_7 - .L_6)
	.align		4
.L_6:
        /*001c*/ 	.word	index@(triton_poi_fused__native_batch_norm_legit_no_training_hardtanh_7)
        /*0020*/ 	.word	0x00000000
.L_7:


//--------------------- .nv.info.triton_poi_fused__native_batch_norm_legit_no_training_hardtanh_7 --------------------------
	.section	.nv.info.triton_poi_fused__native_batch_norm_legit_no_training_hardtanh_7,"",@"SHT_CUDA_INFO"
	.sectionflags	@""
	.align	4


	//----- nvinfo : EIATTR_CUDA_API_VERSION
	.align		4
        /*0000*/ 	.byte	0x04, 0x37
        /*0002*/ 	.short	(.L_9 - .L_8)
.L_8:
        /*0004*/ 	.word	0x00000080


	//----- nvinfo : EIATTR_KPARAM_INFO
	.align		4
.L_9:
        /*0008*/ 	.byte	0x04, 0x17
        /*000a*/ 	.short	(.L_11 - .L_10)
.L_10:
        /*000c*/ 	.word	0x00000000
        /*0010*/ 	.short	0x0006
        /*0012*/ 	.short	0x0030
        /*0014*/ 	.byte	0x00, 0xf4, 0x21, 0x00


	//----- nvinfo : EIATTR_KPARAM_INFO
	.align		4
.L_11:
        /*0018*/ 	.byte	0x04, 0x17
        /*001a*/ 	.short	(.L_13 - .L_12)
.L_12:
        /*001c*/ 	.word	0x00000000
        /*0020*/ 	.short	0x0005
        /*0022*/ 	.short	0x0028
        /*0024*/ 	.byte	0x00, 0xf0, 0x11, 0x00


	//----- nvinfo : EIATTR_KPARAM_INFO
	.align		4
.L_13:
        /*0028*/ 	.byte	0x04, 0x17
        /*002a*/ 	.short	(.L_15 - .L_14)
.L_14:
        /*002c*/ 	.word	0x00000000
        /*0030*/ 	.short	0x0004
        /*0032*/ 	.short	0x0020
        /*0034*/ 	.byte	0x00, 0xf4, 0x21, 0x00


	//----- nvinfo : EIATTR_KPARAM_INFO
	.align		4
.L_15:
        /*0038*/ 	.byte	0x04, 0x17
        /*003a*/ 	.short	(.L_17 - .L_16)
.L_16:
        /*003c*/ 	.word	0x00000000
        /*0040*/ 	.short	0x0003
        /*0042*/ 	.short	0x0018
        /*0044*/ 	.byte	0x00, 0xf4, 0x21, 0x00


	//----- nvinfo : EIATTR_KPARAM_INFO
	.align		4
.L_17:
        /*0048*/ 	.byte	0x04, 0x17
        /*004a*/ 	.short	(.L_19 - .L_18)
.L_18:
        /*004c*/ 	.word	0x00000000
        /*0050*/ 	.short	0x0002
        /*0052*/ 	.short	0x0010
        /*0054*/ 	.byte	0x00, 0xf4, 0x21, 0x00


	//----- nvinfo : EIATTR_KPARAM_INFO
	.align		4
.L_19:
        /*0058*/ 	.byte	0x04, 0x17
        /*005a*/ 	.short	(.L_21 - .L_20)
.L_20:
        /*005c*/ 	.word	0x00000000
        /*0060*/ 	.short	0x0001
        /*0062*/ 	.short	0x0008
        /*0064*/ 	.byte	0x00, 0xf4, 0x21, 0x00


	//----- nvinfo : EIATTR_KPARAM_INFO
	.align		4
.L_21:
        /*0068*/ 	.byte	0x04, 0x17
        /*006a*/ 	.short	(.L_23 - .L_22)
.L_22:
        /*006c*/ 	.word	0x00000000
        /*0070*/ 	.short	0x0000
        /*0072*/ 	.short	0x0000
        /*0074*/ 	.byte	0x00, 0xf4, 0x21, 0x00


	//----- nvinfo : EIATTR_SPARSE_MMA_MASK
	.align		4
.L_23:
        /*0078*/ 	.byte	0x03, 0x50
        /*007a*/ 	.short	0x0000


	//----- nvinfo : EIATTR_MAXREG_COUNT
	.align		4
        /*007c*/ 	.byte	0x03, 0x1b
        /*007e*/ 	.short	0x00ff


	//----- nvinfo : EIATTR_EXIT_INSTR_OFFSETS
	.align		4
        /*0080*/ 	.byte	0x04, 0x1c
        /*0082*/ 	.short	(.L_25 - .L_24)


	//   ....[0]....
.L_24:
        /*0084*/ 	.word	0x000004e0


	//   ....[1]....
        /*0088*/ 	.word	0x00000500


	//----- nvinfo : EIATTR_REQNTID
	.align		4
.L_25:
        /*008c*/ 	.byte	0x04, 0x10
        /*008e*/ 	.short	(.L_27 - .L_26)
.L_26:
        /*0090*/ 	.word	0x00000100
        /*0094*/ 	.word	0x00000001
        /*0098*/ 	.word	0x00000001


	//----- nvinfo : EIATTR_CBANK_PARAM_SIZE
	.align		4
.L_27:
        /*009c*/ 	.byte	0x03, 0x19
        /*009e*/ 	.short	0x0038


	//----- nvinfo : EIATTR_PARAM_CBANK
	.align		4
        /*00a0*/ 	.byte	0x04, 0x0a
        /*00a2*/ 	.short	(.L_29 - .L_28)
	.align		4
.L_28:
        /*00a4*/ 	.word	index@(.nv.constant0.triton_poi_fused__native_batch_norm_legit_no_training_hardtanh_7)
        /*00a8*/ 	.short	0x0210
        /*00aa*/ 	.short	0x0038


	//----- nvinfo : EIATTR_SW_WAR
	.align		4
.L_29:
        /*00ac*/ 	.byte	0x04, 0x36
        /*00ae*/ 	.short	(.L_31 - .L_30)
.L_30:
        /*00b0*/ 	.word	0x00000008
.L_31:


//--------------------- .nv.callgraph             --------------------------
	.section	.nv.callgraph,"",@"SHT_CUDA_CALLGRAPH"
	.align	4
	.sectionentsize	8
	.align		4
        /*0000*/ 	.word	0x00000000
	.align		4
        /*0004*/ 	.word	0xffffffff
	.align		4
        /*0008*/ 	.word	0x00000000
	.align		4
        /*000c*/ 	.word	0xfffffffe
	.align		4
        /*0010*/ 	.word	0x00000000
	.align		4
        /*0014*/ 	.word	0xfffffffd
	.align		4
        /*0018*/ 	.word	0x00000000
	.align		4
        /*001c*/ 	.word	0xfffffffc


//--------------------- .nv.constant4             --------------------------
	.section	.nv.constant4,"a",@progbits
	.align	8
	.align		8
.nv.constant4:
        /*0000*/ 	.dword	_$_str
	.align		8
        /*0008*/ 	.dword	_$_str_$_2


//--------------------- .text.triton_poi_fused__native_batch_norm_legit_no_training_hardtanh_7 --------------------------
	.section	.text.triton_poi_fused__native_batch_norm_legit_no_training_hardtanh_7,"ax",@progbits
	.align	128
        .global         triton_poi_fused__native_batch_norm_legit_no_training_hardtanh_7
        .type           triton_poi_fused__native_batch_norm_legit_no_training_hardtanh_7,@function
        .size           triton_poi_fused__native_batch_norm_legit_no_training_hardtanh_7,(.L_x_1 - triton_poi_fused__native_batch_norm_legit_no_training_hardtanh_7)
        .other          triton_poi_fused__native_batch_norm_legit_no_training_hardtanh_7,@"STO_CUDA_ENTRY STV_DEFAULT"
triton_poi_fused__native_batch_norm_legit_no_training_hardtanh_7:
.text.triton_poi_fused__native_batch_norm_legit_no_training_hardtanh_7:
[----:B------:R-:W0:Y:S01]  /*0000*/  LDC R1, c[0x0][0x28] ;  /* 0x00000a00ff017b82 */ /* 0x000e220000000800 */
[----:B------:R-:W1:Y:S07]  /*0010*/  S2R R0, SR_TID.X ;  /* 0x0000000000007919 */ /* 0x000e6e0000002100 */
[----:B------:R-:W2:Y:S01]  /*0020*/  LDC.64 R8, c[0x0][0x220] ;  /* 0x00008800ff087b82 */ /* 0x000ea20000000a00 */
[----:B------:R-:W-:Y:S01]  /*0030*/  UMOV UR4, 0xf0 ;  /* 0x000000f000047882 */ /* 0x000fe20000000000 */
[----:B------:R-:W3:Y:S01]  /*0040*/  S2R R11, SR_CTAID.X ;  /* 0x00000000000b7919 */ /* 0x000ee20000002500 */
[----:B------:R-:W-:Y:S01]  /*0050*/  USHF.R.U32 UR8, UR4, 0x4, URZ ;  /* 0x0000000404087899 */ /* 0x000fe2000800163f */
[----:B------:R-:W-:-:S03]  /*0060*/  UMOV UR9, 0x140 ;  /* 0x0000014000097882 */ /* 0x000fc60000000000 */
[----:B------:R-:W-:-:S04]  /*0070*/  ULOP3.LUT UR9, UR9, 0xf, UR8, 0xf8, !UPT ;  /* 0x0000000f09097892 */ /* 0x000fc8000f8ef808 */
[----:B------:R-:W-:Y:S01]  /*0080*/  USHF.L.U32 UR9, UR9, 0x14, URZ ;  /* 0x0000001409097899 */ /* 0x000fe2000800063f */
[----:B------:R-:W-:Y:S01]  /*0090*/  UMOV UR8, URZ ;  /* 0x0000003f00087c82 */ /* 0x000fe20008000000 */
[----:B------:R-:W4:Y:S08]  /*00a0*/  LDC.64 R14, c[0x0][0x218] ;  /* 0x00008600ff0e7b82 */ /* 0x000f300000000a00 */
[----:B------:R-:W5:Y:S08]  /*00b0*/  LDC.64 R16, c[0x0][0x228] ;  /* 0x00008a00ff107b82 */ /* 0x000f700000000a00 */
[----:B------:R-:W0:Y:S01]  /*00c0*/  LDC.64 R18, c[0x0][0x230] ;  /* 0x00008c00ff127b82 */ /* 0x000e220000000a00 */
[----:B-1----:R-:W-:-:S07]  /*00d0*/  SHF.L.U32 R0, R0, 0x1, RZ ;  /* 0x0000000100007819 */ /* 0x002fce00000006ff */
[----:B------:R-:W1:Y:S01]  /*00e0*/  LDC.64 R6, c[0x0][0x210] ;  /* 0x00008400ff067b82 */ /* 0x000e620000000a00 */
[----:B------:R-:W-:-:S04]  /*00f0*/  LOP3.LUT R0, R0, 0x1fe, RZ, 0xc0, !PT ;  /* 0x000001fe00007812 */ /* 0x000fc800078ec0ff */
[----:B---3--:R-:W-:-:S04]  /*0100*/  LEA R11, R11, R0, 0x9 ;  /* 0x000000000b0b7211 */ /* 0x008fc800078e48ff */
[C---:B------:R-:W-:Y:S01]  /*0110*/  ISETP.GE.AND P0, PT, R11.reuse, 0x6e400, PT ;  /* 0x0006e4000b00780c */ /* 0x040fe20003f06270 */
[----:B------:R-:W-:-:S05]  /*0120*/  IMAD.HI R0, R11, 0x38e38e39, RZ ;  /* 0x38e38e390b007827 */ /* 0x000fca00078e02ff */
[----:B------:R-:W-:-:S04]  /*0130*/  SHF.R.U32.HI R3, RZ, 0x1f, R0 ;  /* 0x0000001fff037819 */ /* 0x000fc80000011600 */
[----:B------:R-:W-:Y:S02]  /*0140*/  LEA.HI.SX32 R0, R0, R3, 0x1b ;  /* 0x0000000300007211 */ /* 0x000fe400078fdaff */
[----:B------:R-:W-:-:S03]  /*0150*/  CS2R R2, SRZ ;  /* 0x0000000000027805 */ /* 0x000fc6000001ff00 */
[----:B------:R-:W-:-:S04]  /*0160*/  IMAD R5, R0, -0x90, R11 ;  /* 0xffffff7000057824 */ /* 0x000fc800078e020b */
[----:B--2---:R-:W-:-:S05]  /*0170*/  IMAD.WIDE R8, R5, 0x4, R8 ;  /* 0x0000000405087825 */ /* 0x004fca00078e0208 */
[----:B------:R2:W3:Y:S01]  /*0180*/  @!P0 LDG.E.EL.64 R2, desc[UR8][R8.64] ;  /* 0x0000000808028981 */ /* 0x0004e2000c2e1b00 */
[C---:B----4-:R-:W-:Y:S01]  /*0190*/  IMAD.WIDE R14, R5.reuse, 0x4, R14 ;  /* 0x00000004050e7825 */ /* 0x050fe200078e020e */
[----:B------:R-:W-:Y:S01]  /*01a0*/  CS2R R12, SRZ ;  /* 0x00000000000c7805 */ /* 0x000fe2000001ff00 */
[----:B------:R-:W-:Y:S02]  /*01b0*/  ULDC.64 UR6, c[0x0][0x208] ;  /* 0x0000820000067ab9 */ /* 0x000fe40000000a00 */
[----:B-----5:R-:W-:-:S04]  /*01c0*/  IMAD.WIDE R16, R5, 0x4, R16 ;  /* 0x0000000405107825 */ /* 0x020fc800078e0210 */
[----:B0-----:R-:W-:Y:S01]  /*01d0*/  IMAD.WIDE R18, R5, 0x4, R18 ;  /* 0x0000000405127825 */ /* 0x001fe200078e0212 */
[----:B------:R-:W-:-:S03]  /*01e0*/  CS2R R4, SRZ ;  /* 0x0000000000047805 */ /* 0x000fc6000001ff00 */
[----:B-1----:R-:W-:Y:S01]  /*01f0*/  IMAD.WIDE R6, R11, 0x4, R6 ;  /* 0x000000040b067825 */ /* 0x002fe200078e0206 */
[----:B------:R-:W-:Y:S01]  /*0200*/  USHF.R.U32 UR4, UR4, 0x4, URZ ;  /* 0x0000000404047899 */ /* 0x000fe2000800163f */
[----:B------:R-:W-:-:S03]  /*0210*/  UMOV UR5, 0x140 ;  /* 0x0000014000057882 */ /* 0x000fc60000000000 */
[----:B------:R-:W-:-:S04]  /*0220*/  ULOP3.LUT UR5, UR5, 0xf, UR4, 0xf8, !UPT ;  /* 0x0000000f05057892 */ /* 0x000fc8000f8ef804 */
[----:B------:R-:W-:Y:S01]  /*0230*/  USHF.L.U32 UR5, UR5, 0x14, URZ ;  /* 0x0000001405057899 */ /* 0x000fe2000800063f */
[----:B------:R-:W-:Y:S01]  /*0240*/  UMOV UR4, URZ ;  /* 0x0000003f00047c82 */ /* 0x000fe20008000000 */
[----:B------:R0:W4:Y:S01]  /*0250*/  @!P0 LDG.E.EL.64 R4, desc[UR8][R14.64] ;  /* 0x000000080e048981 */ /* 0x000122000c2e1b00 */
[----:B------:R-:W-:Y:S02]  /*0260*/  CS2R R10, SRZ ;  /* 0x00000000000a7805 */ /* 0x000fe4000001ff00 */
[----:B--2---:R-:W-:Y:S01]  /*0270*/  CS2R R8, SRZ ;  /* 0x0000000000087805 */ /* 0x004fe2000001ff00 */
[----:B------:R-:W4:Y:S04]  /*0280*/  @!P0 LDG.E.64 R12, desc[UR6][R6.64] ;  /* 0x00000006060c8981 */ /* 0x000f28000c1e1b00 */
[----:B------:R-:W2:Y:S04]  /*0290*/  @!P0 LDG.E.EL.64 R10, desc[UR4][R16.64] ;  /* 0x00000004100a8981 */ /* 0x000ea8000c2e1b00 */
[----:B------:R-:W2:Y:S01]  /*02a0*/  @!P0 LDG.E.EL.64 R8, desc[UR4][R18.64] ;  /* 0x0000000412088981 */ /* 0x000ea2000c2e1b00 */
[----:B0-----:R-:W-:Y:S01]  /*02b0*/  HFMA2.MMA R15, -RZ, RZ, 1.625, 0 ;  /* 0x3e800000ff0f7435 */ /* 0x001fe200000001ff */
[----:B---3--:R-:W-:Y:S01]  /*02c0*/  FADD R2, R2, 9.9999997473787516356e-06 ;  /* 0x3727c5ac02027421 */ /* 0x008fe20000000000 */
[----:B------:R-:W-:-:S03]  /*02d0*/  FADD R3, R3, 9.9999997473787516356e-06 ;  /* 0x3727c5ac03037421 */ /* 0x000fc60000000000 */
[----:B------:R-:W0:Y:S08]  /*02e0*/  MUFU.SQRT R0, R2 ;  /* 0x0000000200007308 */ /* 0x000e300000002000 */
[----:B------:R1:W3:Y:S01]  /*02f0*/  MUFU.SQRT R14, R3 ;  /* 0x00000003000e7308 */ /* 0x0002e20000002000 */
[----:B----4-:R-:W-:Y:S01]  /*0300*/  FADD R4, -R4, R12 ;  /* 0x0000000c04047221 */ /* 0x010fe20000000100 */
[C---:B0-----:R-:W-:Y:S01]  /*0310*/  FSETP.GT.AND P1, PT, |R0|.reuse, 8.50705917302346158658e+37, PT ;  /* 0x7e8000000000780b */ /* 0x041fe20003f24200 */
[----:B------:R-:W-:Y:S01]  /*0320*/  FADD R5, -R5, R13 ;  /* 0x0000000d05057221 */ /* 0x000fe20000000100 */
[----:B------:R-:W-:-:S02]  /*0330*/  FSETP.GEU.AND P3, PT, |R0|, 1.175494350822287508e-38, PT ;  /* 0x008000000000780b */ /* 0x000fc40003f6e200 */
[C---:B-1----:R-:W-:Y:S02]  /*0340*/  FSEL R3, R15.reuse, 1, P1 ;  /* 0x3f8000000f037808 */ /* 0x042fe40000800000 */
[C---:B---3--:R-:W-:Y:S02]  /*0350*/  FSETP.GT.AND P2, PT, |R14|.reuse, 8.50705917302346158658e+37, PT ;  /* 0x7e8000000e00780b */ /* 0x048fe40003f44200 */
[----:B------:R-:W-:Y:S02]  /*0360*/  FSETP.GEU.AND P4, PT, |R14|, 1.175494350822287508e-38, PT ;  /* 0x008000000e00780b */ /* 0x000fe40003f8e200 */
[----:B------:R-:W-:-:S03]  /*0370*/  FSEL R15, R15, 1, P2 ;  /* 0x3f8000000f0f7808 */ /* 0x000fc60001000000 */
[----:B------:R-:W-:Y:S02]  /*0380*/  @P1 FMUL R0, R0, 0.25 ;  /* 0x3e80000000001820 */ /* 0x000fe40000400000 */
[----:B------:R-:W-:Y:S02]  /*0390*/  @!P3 FMUL R3, R3, 16777216 ;  /* 0x4b8000000303b820 */ /* 0x000fe40000400000 */
[----:B------:R-:W-:Y:S02]  /*03a0*/  @!P3 FMUL R0, R0, 16777216 ;  /* 0x4b8000000000b820 */ /* 0x000fe40000400000 */
[----:B------:R-:W-:-:S04]  /*03b0*/  @P2 FMUL R14, R14, 0.25 ;  /* 0x3e8000000e0e2820 */ /* 0x000fc80000400000 */
[----:B------:R-:W0:Y:S01]  /*03c0*/  MUFU.RCP R0, R0 ;  /* 0x0000000000007308 */ /* 0x000e220000001000 */
[----:B------:R-:W-:Y:S01]  /*03d0*/  @!P4 FMUL R15, R15, 16777216 ;  /* 0x4b8000000f0fc820 */ /* 0x000fe20000400000 */
[----:B------:R-:W-:-:S06]  /*03e0*/  @!P4 FMUL R14, R14, 16777216 ;  /* 0x4b8000000e0ec820 */ /* 0x000fcc0000400000 */
[----:B------:R-:W1:Y:S01]  /*03f0*/  MUFU.RCP R14, R14 ;  /* 0x0000000e000e7308 */ /* 0x000e620000001000 */
[----:B0-----:R-:W-:-:S04]  /*0400*/  FMUL R3, R0, R3 ;  /* 0x0000000300037220 */ /* 0x001fc80000400000 */
[----:B------:R-:W-:Y:S01]  /*0410*/  FMUL R3, R4, R3 ;  /* 0x0000000304037220 */ /* 0x000fe20000400000 */
[----:B-1----:R-:W-:-:S03]  /*0420*/  FMUL R2, R14, R15 ;  /* 0x0000000f0e027220 */ /* 0x002fc60000400000 */
[----:B--2---:R-:W-:Y:S01]  /*0430*/  FFMA R3, R3, R10, R8 ;  /* 0x0000000a03037223 */ /* 0x004fe20000000008 */
[----:B------:R-:W-:-:S04]  /*0440*/  FMUL R2, R5, R2 ;  /* 0x0000000205027220 */ /* 0x000fc80000400000 */
[----:B------:R-:W-:Y:S01]  /*0450*/  FMNMX.NAN R4, RZ, R3, !PT ;  /* 0x00000003ff047209 */ /* 0x000fe20007820000 */
[----:B------:R-:W-:-:S03]  /*0460*/  FFMA R2, R2, R11, R9 ;  /* 0x0000000b02027223 */ /* 0x000fc60000000009 */
[C---:B------:R-:W-:Y:S02]  /*0470*/  FSETP.GEU.AND P3, PT, R4.reuse, 6, PT ;  /* 0x40c000000400780b */ /* 0x040fe40003f6e000 */
[----:B------:R-:W-:Y:S02]  /*0480*/  FSETP.NAN.AND P1, PT, R4, R4, PT ;  /* 0x000000040400720b */ /* 0x000fe40003f28000 */
[----:B------:R-:W-:-:S04]  /*0490*/  FMNMX.NAN R5, RZ, R2, !PT ;  /* 0x00000002ff057209 */ /* 0x000fc80007820000 */
[C---:B------:R-:W-:Y:S02]  /*04a0*/  FSETP.GEU.AND P4, PT, R5.reuse, 6, PT ;  /* 0x40c000000500780b */ /* 0x040fe40003f8e000 */
[----:B------:R-:W-:-:S03]  /*04b0*/  FSETP.NAN.AND P2, PT, R5, R5, PT ;  /* 0x000000050500720b */ /* 0x000fc60003f48000 */
[----:B------:R-:W-:-:S08]  /*04c0*/  @P3 SEL R4, R4, 0x40c00000, P1 ;  /* 0x40c0000004043807 */ /* 0x000fd00000800000 */
[----:B------:R-:W-:Y:S01]  /*04d0*/  @P4 SEL R5, R5, 0x40c00000, P2 ;  /* 0x40c0000005054807 */ /* 0x000fe20001000000 */
[----:B------:R-:W-:Y:S06]  /*04e0*/  @P0 EXIT ;  /* 0x000000000000094d */ /* 0x000fec0003800000 */
[----:B------:R-:W-:Y:S01]  /*04f0*/  STG.E.64 desc[UR6][R6.64], R4 ;  /* 0x0000000406007986 */ /* 0x000fe2000c101b06 */
[----:B------:R-:W-:Y:S05]  /*0500*/  EXIT ;  /* 0x000000000000794d */ /* 0x000fea0003800000 */
.L_x_0:
[----:B------:R-:W-:-:S00]  /*0510*/  BRA `(.L_x_0) ;  /* 0xfffffffc00fc7947 */ /* 0x000fc0000383ffff */
[----:B------:R-:W-:-:S00]  /*0520*/  NOP ;  /* 0x0000000000007918 */ /* 0x000fc00000000000 */
        /* <DEDUP_REMOVED lines=13> */
.L_x_1:


//--------------------- .nv.global.init           --------------------------
	.section	.nv.global.init,"aw",@progbits
.nv.global.init:
	.type		_$_str,@object
	.size		_$_str,(_$_str_$_2 - _$_str)
_$_str:
        /*0000*/ 	.byte	0x5f, 0x5f, 0x43, 0x55, 0x44, 0x41, 0x5f, 0x46, 0x54, 0x5a, 0x00
	.type		_$_str_$_2,@object
	.size		_$_str_$_2,(.L_1 - _$_str_$_2)
_$_str_$_2:
        /*000b*/ 	.byte	0x5f, 0x5f, 0x43, 0x55, 0x44, 0x41, 0x5f, 0x50, 0x52, 0x45, 0x43, 0x5f, 0x53, 0x51, 0x52, 0x54
        /*001b*/ 	.byte	0x00
.L_1:


//--------------------- .nv.shared.reserved.0     --------------------------
	.section	.nv.shared.reserved.0,"aw",@nobits
	.weak		__nv_reservedSMEM_offset_0_alias
	.size		__nv_reservedSMEM_offset_0_alias, 0, 0
	.other		__nv_reservedSMEM_offset_0_alias,@"STO_CUDA_RESERVED_SHARED STV_DEFAULT"
__nv_reservedSMEM_offset_0_alias:
	.zero		0


//--------------------- .nv.constant0.triton_poi_fused__native_batch_norm_legit_no_training_hardtanh_7 --------------------------
	.section	.nv.constant0.triton_poi_fused__native_batch_norm_legit_no_training_hardtanh_7,"a",@progbits
	.sectionflags	@""
	.align	4
.nv.constant0.triton_poi_fused__native_batch_norm_legit_no_training_hardtanh_7:
	.zero		584


//--------------------- SYMBOLS --------------------------

	.type		.nv.reservedSmem.offset0,@object
	.size		.nv.reservedSmem.offset0,0x4
